//
// Generated by NVIDIA NVVM Compiler
//
// Compiler Build ID: CL-36424714
// Cuda compilation tools, release 13.0, V13.0.88
// Based on NVVM 20.0.0
//

.version 9.0
.target sm_100
.address_size 64

	// .globl	_Z6conv2dPdS_S_

.visible .entry _Z6conv2dPdS_S_(
	.param .u64 .ptr .align 1 _Z6conv2dPdS_S__param_0,
	.param .u64 .ptr .align 1 _Z6conv2dPdS_S__param_1,
	.param .u64 .ptr .align 1 _Z6conv2dPdS_S__param_2
)
{
	.reg .pred 	%p<32>;
	.reg .b32 	%r<50>;
	.reg .b64 	%rd<67>;
	.reg .b64 	%fd<137>;

	mov.u32 	%r15, %ctaid.x;
	mov.u32 	%r16, %ntid.x;
	mov.u32 	%r17, %tid.x;
	mad.lo.s32 	%r18, %r15, %r16, %r17;
	mov.u32 	%r19, %ctaid.y;
	mov.u32 	%r20, %ntid.y;
	mov.u32 	%r21, %tid.y;
	mad.lo.s32 	%r22, %r19, %r20, %r21;
	setp.gt.s32 	%p1, %r18, 1023;
	setp.gt.u32 	%p2, %r22, 1023;
	or.pred  	%p3, %p1, %p2;
	@%p3 bra 	$L__BB0_57;
	ld.param.u64 	%rd64, [_Z6conv2dPdS_S__param_1];
	ld.param.u64 	%rd63, [_Z6conv2dPdS_S__param_0];
	cvta.to.global.u64 	%rd25, %rd63;
	mov.u32 	%r25, %ctaid.y;
	mov.u32 	%r26, %ntid.y;
	mov.u32 	%r27, %tid.y;
	mad.lo.s32 	%r28, %r25, %r26, %r27;
	add.s32 	%r29, %r28, -1;
	mov.u32 	%r30, %ctaid.x;
	mov.u32 	%r31, %ntid.x;
	mov.u32 	%r32, %tid.x;
	mad.lo.s32 	%r33, %r30, %r31, %r32;
	add.s32 	%r34, %r33, -1;
	shl.b32 	%r35, %r28, 10;
	add.s32 	%r48, %r35, %r33;
	shl.b32 	%r36, %r29, 10;
	or.b32  	%r2, %r29, %r34;
	add.s32 	%r37, %r36, %r34;
	mul.wide.u32 	%rd26, %r37, 8;
	add.s64 	%rd1, %rd25, %rd26;
	or.b32  	%r3, %r29, %r33;
	add.s32 	%r38, %r36, %r33;
	mul.wide.u32 	%rd27, %r38, 8;
	add.s64 	%rd2, %rd25, %rd27;
	add.s32 	%r39, %r33, 1;
	or.b32  	%r4, %r29, %r39;
	add.s32 	%r40, %r37, 2;
	mul.wide.u32 	%rd28, %r40, 8;
	add.s64 	%rd3, %rd25, %rd28;
	or.b32  	%r5, %r28, %r34;
	add.s32 	%r41, %r48, -1;
	mul.wide.u32 	%rd29, %r41, 8;
	add.s64 	%rd4, %rd25, %rd29;
	or.b32  	%r6, %r28, %r33;
	mul.wide.u32 	%rd30, %r48, 8;
	add.s64 	%rd5, %rd25, %rd30;
	or.b32  	%r7, %r28, %r39;
	add.s32 	%r42, %r48, 1;
	mul.wide.u32 	%rd31, %r42, 8;
	add.s64 	%rd6, %rd25, %rd31;
	add.s32 	%r43, %r28, 1;
	shl.b32 	%r44, %r43, 10;
	or.b32  	%r8, %r43, %r34;
	add.s32 	%r45, %r48, 1023;
	mul.wide.u32 	%rd32, %r45, 8;
	add.s64 	%rd7, %rd25, %rd32;
	or.b32  	%r9, %r43, %r33;
	add.s32 	%r46, %r48, 1024;
	mul.wide.u32 	%rd33, %r46, 8;
	add.s64 	%rd8, %rd25, %rd33;
	or.b32  	%r10, %r43, %r39;
	add.s32 	%r47, %r48, 1025;
	mul.wide.u32 	%rd34, %r47, 8;
	add.s64 	%rd9, %rd25, %rd34;
	cvt.u64.u32 	%rd35, %r34;
	cvt.u64.u32 	%rd36, %r36;
	add.s64 	%rd37, %rd36, %rd35;
	shl.b64 	%rd38, %rd37, 3;
	add.s64 	%rd10, %rd25, %rd38;
	cvt.u64.u32 	%rd39, %r33;
	add.s64 	%rd40, %rd36, %rd39;
	shl.b64 	%rd41, %rd40, 3;
	add.s64 	%rd11, %rd25, %rd41;
	cvt.u64.u32 	%rd42, %r39;
	add.s64 	%rd43, %rd36, %rd42;
	shl.b64 	%rd44, %rd43, 3;
	add.s64 	%rd12, %rd25, %rd44;
	cvt.u64.u32 	%rd45, %r35;
	add.s64 	%rd46, %rd45, %rd35;
	shl.b64 	%rd47, %rd46, 3;
	add.s64 	%rd13, %rd25, %rd47;
	add.s64 	%rd48, %rd45, %rd39;
	shl.b64 	%rd49, %rd48, 3;
	add.s64 	%rd14, %rd25, %rd49;
	add.s64 	%rd50, %rd45, %rd42;
	shl.b64 	%rd51, %rd50, 3;
	add.s64 	%rd15, %rd25, %rd51;
	cvt.u64.u32 	%rd52, %r44;
	add.s64 	%rd53, %rd52, %rd35;
	shl.b64 	%rd54, %rd53, 3;
	add.s64 	%rd16, %rd25, %rd54;
	add.s64 	%rd55, %rd52, %rd39;
	shl.b64 	%rd56, %rd55, 3;
	add.s64 	%rd17, %rd25, %rd56;
	add.s64 	%rd57, %rd52, %rd42;
	shl.b64 	%rd58, %rd57, 3;
	add.s64 	%rd18, %rd25, %rd58;
	cvta.to.global.u64 	%rd59, %rd64;
	add.s64 	%rd66, %rd59, 104;
	mov.b32 	%r49, 0;
$L__BB0_2:
	setp.gt.u32 	%p4, %r2, 1023;
	mov.f64 	%fd111, 0d0000000000000000;
	@%p4 bra 	$L__BB0_4;
	ld.global.f64 	%fd56, [%rd1];
	ld.global.f64 	%fd57, [%rd66+-104];
	fma.rn.f64 	%fd111, %fd56, %fd57, 0d0000000000000000;
$L__BB0_4:
	setp.gt.u32 	%p5, %r3, 1023;
	@%p5 bra 	$L__BB0_6;
	ld.global.f64 	%fd58, [%rd2];
	ld.global.f64 	%fd59, [%rd66+-96];
	fma.rn.f64 	%fd111, %fd58, %fd59, %fd111;
$L__BB0_6:
	setp.gt.u32 	%p6, %r4, 1023;
	@%p6 bra 	$L__BB0_8;
	ld.global.f64 	%fd60, [%rd3];
	ld.global.f64 	%fd61, [%rd66+-88];
	fma.rn.f64 	%fd111, %fd60, %fd61, %fd111;
$L__BB0_8:
	setp.gt.u32 	%p7, %r5, 1023;
	@%p7 bra 	$L__BB0_10;
	ld.global.f64 	%fd62, [%rd4];
	ld.global.f64 	%fd63, [%rd66+-80];
	fma.rn.f64 	%fd111, %fd62, %fd63, %fd111;
$L__BB0_10:
	setp.gt.u32 	%p8, %r6, 1023;
	@%p8 bra 	$L__BB0_12;
	ld.global.f64 	%fd64, [%rd5];
	ld.global.f64 	%fd65, [%rd66+-72];
	fma.rn.f64 	%fd111, %fd64, %fd65, %fd111;
$L__BB0_12:
	setp.gt.u32 	%p9, %r7, 1023;
	@%p9 bra 	$L__BB0_14;
	ld.global.f64 	%fd66, [%rd6];
	ld.global.f64 	%fd67, [%rd66+-64];
	fma.rn.f64 	%fd111, %fd66, %fd67, %fd111;
$L__BB0_14:
	setp.gt.u32 	%p10, %r8, 1023;
	@%p10 bra 	$L__BB0_16;
	ld.global.f64 	%fd68, [%rd7];
	ld.global.f64 	%fd69, [%rd66+-56];
	fma.rn.f64 	%fd111, %fd68, %fd69, %fd111;
$L__BB0_16:
	setp.gt.u32 	%p11, %r9, 1023;
	@%p11 bra 	$L__BB0_18;
	ld.global.f64 	%fd70, [%rd8];
	ld.global.f64 	%fd71, [%rd66+-48];
	fma.rn.f64 	%fd111, %fd70, %fd71, %fd111;
$L__BB0_18:
	setp.gt.u32 	%p12, %r10, 1023;
	@%p12 bra 	$L__BB0_20;
	ld.global.f64 	%fd72, [%rd9];
	ld.global.f64 	%fd73, [%rd66+-40];
	fma.rn.f64 	%fd111, %fd72, %fd73, %fd111;
$L__BB0_20:
	@%p4 bra 	$L__BB0_22;
	ld.global.f64 	%fd74, [%rd10+8388608];
	ld.global.f64 	%fd75, [%rd66+-32];
	fma.rn.f64 	%fd111, %fd74, %fd75, %fd111;
$L__BB0_22:
	@%p5 bra 	$L__BB0_24;
	ld.global.f64 	%fd76, [%rd11+8388608];
	ld.global.f64 	%fd77, [%rd66+-24];
	fma.rn.f64 	%fd111, %fd76, %fd77, %fd111;
$L__BB0_24:
	@%p6 bra 	$L__BB0_26;
	ld.global.f64 	%fd78, [%rd12+8388608];
	ld.global.f64 	%fd79, [%rd66+-16];
	fma.rn.f64 	%fd111, %fd78, %fd79, %fd111;
$L__BB0_26:
	@%p7 bra 	$L__BB0_28;
	ld.global.f64 	%fd80, [%rd13+8388608];
	ld.global.f64 	%fd81, [%rd66+-8];
	fma.rn.f64 	%fd111, %fd80, %fd81, %fd111;
$L__BB0_28:
	@%p8 bra 	$L__BB0_30;
	ld.global.f64 	%fd82, [%rd14+8388608];
	ld.global.f64 	%fd83, [%rd66];
	fma.rn.f64 	%fd111, %fd82, %fd83, %fd111;
$L__BB0_30:
	@%p9 bra 	$L__BB0_32;
	ld.global.f64 	%fd84, [%rd15+8388608];
	ld.global.f64 	%fd85, [%rd66+8];
	fma.rn.f64 	%fd111, %fd84, %fd85, %fd111;
$L__BB0_32:
	setp.gt.u32 	%p19, %r8, 1023;
	@%p19 bra 	$L__BB0_34;
	ld.global.f64 	%fd86, [%rd16+8388608];
	ld.global.f64 	%fd87, [%rd66+16];
	fma.rn.f64 	%fd111, %fd86, %fd87, %fd111;
$L__BB0_34:
	setp.gt.u32 	%p20, %r9, 1023;
	@%p20 bra 	$L__BB0_36;
	ld.global.f64 	%fd88, [%rd17+8388608];
	ld.global.f64 	%fd89, [%rd66+24];
	fma.rn.f64 	%fd111, %fd88, %fd89, %fd111;
$L__BB0_36:
	setp.gt.u32 	%p21, %r10, 1023;
	@%p21 bra 	$L__BB0_38;
	ld.global.f64 	%fd90, [%rd18+8388608];
	ld.global.f64 	%fd91, [%rd66+32];
	fma.rn.f64 	%fd111, %fd90, %fd91, %fd111;
$L__BB0_38:
	setp.gt.u32 	%p22, %r2, 1023;
	@%p22 bra 	$L__BB0_40;
	ld.global.f64 	%fd92, [%rd10+16777216];
	ld.global.f64 	%fd93, [%rd66+40];
	fma.rn.f64 	%fd111, %fd92, %fd93, %fd111;
$L__BB0_40:
	setp.gt.u32 	%p23, %r3, 1023;
	@%p23 bra 	$L__BB0_42;
	ld.global.f64 	%fd94, [%rd11+16777216];
	ld.global.f64 	%fd95, [%rd66+48];
	fma.rn.f64 	%fd111, %fd94, %fd95, %fd111;
$L__BB0_42:
	setp.gt.u32 	%p24, %r4, 1023;
	@%p24 bra 	$L__BB0_44;
	ld.global.f64 	%fd96, [%rd12+16777216];
	ld.global.f64 	%fd97, [%rd66+56];
	fma.rn.f64 	%fd111, %fd96, %fd97, %fd111;
$L__BB0_44:
	setp.gt.u32 	%p25, %r5, 1023;
	@%p25 bra 	$L__BB0_46;
	ld.global.f64 	%fd98, [%rd13+16777216];
	ld.global.f64 	%fd99, [%rd66+64];
	fma.rn.f64 	%fd111, %fd98, %fd99, %fd111;
$L__BB0_46:
	setp.gt.u32 	%p26, %r6, 1023;
	@%p26 bra 	$L__BB0_48;
	ld.global.f64 	%fd100, [%rd14+16777216];
	ld.global.f64 	%fd101, [%rd66+72];
	fma.rn.f64 	%fd111, %fd100, %fd101, %fd111;
$L__BB0_48:
	setp.gt.u32 	%p27, %r7, 1023;
	@%p27 bra 	$L__BB0_50;
	ld.global.f64 	%fd102, [%rd15+16777216];
	ld.global.f64 	%fd103, [%rd66+80];
	fma.rn.f64 	%fd111, %fd102, %fd103, %fd111;
$L__BB0_50:
	@%p19 bra 	$L__BB0_52;
	ld.global.f64 	%fd104, [%rd16+16777216];
	ld.global.f64 	%fd105, [%rd66+88];
	fma.rn.f64 	%fd111, %fd104, %fd105, %fd111;
$L__BB0_52:
	@%p20 bra 	$L__BB0_54;
	ld.global.f64 	%fd106, [%rd17+16777216];
	ld.global.f64 	%fd107, [%rd66+96];
	fma.rn.f64 	%fd111, %fd106, %fd107, %fd111;
$L__BB0_54:
	@%p21 bra 	$L__BB0_56;
	ld.global.f64 	%fd108, [%rd18+16777216];
	ld.global.f64 	%fd109, [%rd66+104];
	fma.rn.f64 	%fd111, %fd108, %fd109, %fd111;
$L__BB0_56:
	ld.param.u64 	%rd65, [_Z6conv2dPdS_S__param_2];
	mul.wide.s32 	%rd60, %r48, 8;
	cvta.to.global.u64 	%rd61, %rd65;
	add.s64 	%rd62, %rd61, %rd60;
	st.global.f64 	[%rd62], %fd111;
	add.s32 	%r49, %r49, 1;
	add.s32 	%r48, %r48, 1048576;
	add.s64 	%rd66, %rd66, 216;
	setp.ne.s32 	%p31, %r49, 64;
	@%p31 bra 	$L__BB0_2;
$L__BB0_57:
	ret;

}


// ===== COMPILED SASS (sm_100) =====

	.target	sm_100

	.elftype	@"ET_EXEC"


//--------------------- .note.nv.tkinfo           --------------------------
	.section	.note.nv.tkinfo,"",@"SHT_NOTE"
	.sectionflags	@"SHF_NOTE_NV_TKINFO"
	.tkinfo
        /*0018*/ 	.word	0x00000002
        /*0030*/ 	.string	""
        /*0030*/ 	.string	"ptxas"
        /*0030*/ 	.string	"Cuda compilation tools, release 13.0, V13.0.88"
        /*0030*/ 	.string	"Build cuda_13.0.r13.0/compiler.36424714_0"
        /*0030*/ 	.string	"-arch sm_100 -m 64 "



//--------------------- .note.nv.cuinfo           --------------------------
	.section	.note.nv.cuinfo,"",@"SHT_NOTE"
	.sectionflags	@"SHF_NOTE_NV_CUINFO"
        /*0018*/ 	.short	0x0002
        /*001a*/ 	.short	0x0064
        /*001c*/ 	.short	0x0082
	.zero		2


//--------------------- .nv.info                  --------------------------
	.section	.nv.info,"",@"SHT_CUDA_INFO"
	.align	4


	//----- nvinfo : EIATTR_REGCOUNT
	.align		4
        /*0000*/ 	.byte	0x04, 0x2f
        /*0002*/ 	.short	(.L_1 - .L_0)
	.align		4
.L_0:
        /*0004*/ 	.word	index@(_Z6conv2dPdS_S_)
        /*0008*/ 	.word	0x00000046


	//----- nvinfo : EIATTR_FRAME_SIZE
	.align		4
.L_1:
        /*000c*/ 	.byte	0x04, 0x11
        /*000e*/ 	.short	(.L_3 - .L_2)
	.align		4
.L_2:
        /*0010*/ 	.word	index@(_Z6conv2dPdS_S_)
        /*0014*/ 	.word	0x00000000


	//----- nvinfo : EIATTR_MIN_STACK_SIZE
	.align		4
.L_3:
        /*0018*/ 	.byte	0x04, 0x12
        /*001a*/ 	.short	(.L_5 - .L_4)
	.align		4
.L_4:
        /*001c*/ 	.word	index@(_Z6conv2dPdS_S_)
        /*0020*/ 	.word	0x00000000
.L_5:


//--------------------- .nv.compat                --------------------------
	.section	.nv.compat,"",@"SHT_CUDA_COMPAT_INFO"
	.align	4
        /*0000*/ 	.byte	0x02, 0x09, 0x00, 0x00, 0x02, 0x02, 0x01, 0x00, 0x02, 0x05, 0x05, 0x00, 0x03, 0x07, 0x01, 0x01
        /*0010*/ 	.byte	0x02, 0x03, 0x00, 0x00, 0x02, 0x06, 0x01, 0x00, 0x04, 0x0b, 0x08, 0x00, 0x01, 0x00, 0x00, 0x00
        /*0020*/ 	.byte	0x00, 0x00, 0x00, 0x00


//--------------------- .nv.info._Z6conv2dPdS_S_  --------------------------
	.section	.nv.info._Z6conv2dPdS_S_,"",@"SHT_CUDA_INFO"
	.sectionflags	@""
	.align	4


	//----- nvinfo : EIATTR_CUDA_API_VERSION
	.align		4
        /*0000*/ 	.byte	0x04, 0x37
        /*0002*/ 	.short	(.L_7 - .L_6)
.L_6:
        /*0004*/ 	.word	0x00000082


	//----- nvinfo : EIATTR_KPARAM_INFO
	.align		4
.L_7:
        /*0008*/ 	.byte	0x04, 0x17
        /*000a*/ 	.short	(.L_9 - .L_8)
.L_8:
        /*000c*/ 	.word	0x00000000
        /*0010*/ 	.short	0x0002
        /*0012*/ 	.short	0x0010
        /*0014*/ 	.byte	0x00, 0xf5, 0x21, 0x00


	//----- nvinfo : EIATTR_KPARAM_INFO
	.align		4
.L_9:
        /*0018*/ 	.byte	0x04, 0x17
        /*001a*/ 	.short	(.L_11 - .L_10)
.L_10:
        /*001c*/ 	.word	0x00000000
        /*0020*/ 	.short	0x0001
        /*0022*/ 	.short	0x0008
        /*0024*/ 	.byte	0x00, 0xf5, 0x21, 0x00


	//----- nvinfo : EIATTR_KPARAM_INFO
	.align		4
.L_11:
        /*0028*/ 	.byte	0x04, 0x17
        /*002a*/ 	.short	(.L_13 - .L_12)
.L_12:
        /*002c*/ 	.word	0x00000000
        /*0030*/ 	.short	0x0000
        /*0032*/ 	.short	0x0000
        /*0034*/ 	.byte	0x00, 0xf5, 0x21, 0x00


	//----- nvinfo : EIATTR_SPARSE_MMA_MASK
	.align		4
.L_13:
        /*0038*/ 	.byte	0x03, 0x50
        /*003a*/ 	.short	0x0000


	//----- nvinfo : EIATTR_MAXREG_COUNT
	.align		4
        /*003c*/ 	.byte	0x03, 0x1b
        /*003e*/ 	.short	0x00ff


	//----- nvinfo : EIATTR_MERCURY_ISA_VERSION
	.align		4
        /*0040*/ 	.byte	0x03, 0x5f
        /*0042*/ 	.short	0x0101


	//----- nvinfo : EIATTR_VRC_CTA_INIT_COUNT
	.align		4
        /*0044*/ 	.byte	0x02, 0x4a
	.zero		1
	.zero		1


	//----- nvinfo : EIATTR_EXIT_INSTR_OFFSETS
	.align		4
        /*0048*/ 	.byte	0x04, 0x1c
        /*004a*/ 	.short	(.L_15 - .L_14)


	//   ....[0]....
.L_14:
        /*004c*/ 	.word	0x000000b0


	//   ....[1]....
        /*0050*/ 	.word	0x00000f60


	//----- nvinfo : EIATTR_CBANK_PARAM_SIZE
	.align		4
.L_15:
        /*0054*/ 	.byte	0x03, 0x19
        /*0056*/ 	.short	0x0018


	//----- nvinfo : EIATTR_PARAM_CBANK
	.align		4
        /*0058*/ 	.byte	0x04, 0x0a
        /*005a*/ 	.short	(.L_17 - .L_16)
	.align		4
.L_16:
        /*005c*/ 	.word	index@(.nv.constant0._Z6conv2dPdS_S_)
        /*0060*/ 	.short	0x0380
        /*0062*/ 	.short	0x0018


	//----- nvinfo : EIATTR_SW_WAR
	.align		4
.L_17:
        /*0064*/ 	.byte	0x04, 0x36
        /*0066*/ 	.short	(.L_19 - .L_18)
.L_18:
        /*0068*/ 	.word	0x00000008
.L_19:


//--------------------- .nv.callgraph             --------------------------
	.section	.nv.callgraph,"",@"SHT_CUDA_CALLGRAPH"
	.align	4
	.sectionentsize	8
	.align		4
        /*0000*/ 	.word	0x00000000
	.align		4
        /*0004*/ 	.word	0xffffffff
	.align		4
        /*0008*/ 	.word	0x00000000
	.align		4
        /*000c*/ 	.word	0xfffffffe
	.align		4
        /*0010*/ 	.word	0x00000000
	.align		4
        /*0014*/ 	.word	0xfffffffd
	.align		4
        /*0018*/ 	.word	0x00000000
	.align		4
        /*001c*/ 	.word	0xfffffffc


//--------------------- .text._Z6conv2dPdS_S_     --------------------------
	.section	.text._Z6conv2dPdS_S_,"ax",@progbits
	.align	128
        .global         _Z6conv2dPdS_S_
        .type           _Z6conv2dPdS_S_,@function
        .size           _Z6conv2dPdS_S_,(.L_x_2 - _Z6conv2dPdS_S_)
        .other          _Z6conv2dPdS_S_,@"STO_CUDA_ENTRY STV_DEFAULT"
_Z6conv2dPdS_S_:
.text._Z6conv2dPdS_S_:
[----:B------:R-:W-:Y:S01]  /*0000*/  LDC R1, c[0x0][0x37c] ;  /* 0x0000df00ff017b82 */ /* 0x000fe20000000800 */
[----:B------:R-:W0:Y:S07]  /*0010*/  S2R R9, SR_TID.Y ;  /* 0x0000000000097919 */ /* 0x000e2e0000002200 */
[----:B------:R-:W1:Y:S01]  /*0020*/  LDC R0, c[0x0][0x360] ;  /* 0x0000d800ff007b82 */ /* 0x000e620000000800 */
[----:B------:R-:W1:Y:S07]  /*0030*/  S2R R15, SR_TID.X ;  /* 0x00000000000f7919 */ /* 0x000e6e0000002100 */
[----:B------:R-:W0:Y:S08]  /*0040*/  S2UR UR5, SR_CTAID.Y ;  /* 0x00000000000579c3 */ /* 0x000e300000002600 */
[----:B------:R-:W0:Y:S08]  /*0050*/  LDC R2, c[0x0][0x364] ;  /* 0x0000d900ff027b82 */ /* 0x000e300000000800 */
[----:B------:R-:W1:Y:S01]  /*0060*/  S2UR UR4, SR_CTAID.X ;  /* 0x00000000000479c3 */ /* 0x000e620000002500 */
[----:B0-----:R-:W-:-:S05]  /*0070*/  IMAD R2, R2, UR5, R9 ;  /* 0x0000000502027c24 */ /* 0x001fca000f8e0209 */
[----:B------:R-:W-:Y:S01]  /*0080*/  ISETP.GT.U32.AND P0, PT, R2, 0x3ff, PT ;  /* 0x000003ff0200780c */ /* 0x000fe20003f04070 */
[----:B-1----:R-:W-:-:S05]  /*0090*/  IMAD R0, R0, UR4, R15 ;  /* 0x0000000400007c24 */ /* 0x002fca000f8e020f */
[----:B------:R-:W-:-:S13]  /*00a0*/  ISETP.GT.OR P0, PT, R0, 0x3ff, P0 ;  /* 0x000003ff0000780c */ /* 0x000fda0000704670 */
[----:B------:R-:W-:Y:S05]  /*00b0*/  @P0 EXIT ;  /* 0x000000000000094d */ /* 0x000fea0003800000 */
[----:B------:R-:W0:Y:S01]  /*00c0*/  LDC R0, c[0x0][0x364] ;  /* 0x0000d900ff007b82 */ /* 0x000e220000000800 */
[----:B------:R-:W1:Y:S01]  /*00d0*/  LDCU.128 UR8, c[0x0][0x380] ;  /* 0x00007000ff0877ac */ /* 0x000e620008000c00 */
[----:B------:R-:W2:Y:S06]  /*00e0*/  LDCU.64 UR6, c[0x0][0x358] ;  /* 0x00006b00ff0677ac */ /* 0x000eac0008000a00 */
[----:B------:R-:W3:Y:S01]  /*00f0*/  LDC R2, c[0x0][0x360] ;  /* 0x0000d800ff027b82 */ /* 0x000ee20000000800 */
[----:B0-----:R-:W-:-:S04]  /*0100*/  IMAD R9, R0, UR5, R9 ;  /* 0x0000000500097c24 */ /* 0x001fc8000f8e0209 */
[C---:B------:R-:W-:Y:S02]  /*0110*/  VIADD R12, R9.reuse, 0xffffffff ;  /* 0xffffffff090c7836 */ /* 0x040fe40000000000 */
[----:B------:R-:W-:Y:S02]  /*0120*/  IMAD.SHL.U32 R8, R9, 0x400, RZ ;  /* 0x0000040009087824 */ /* 0x000fe400078e00ff */
[----:B---3--:R-:W-:Y:S01]  /*0130*/  IMAD R15, R2, UR4, R15 ;  /* 0x00000004020f7c24 */ /* 0x008fe2000f8e020f */
[----:B-1----:R-:W-:Y:S01]  /*0140*/  UIADD3 UR4, UP0, UPT, UR10, 0x68, URZ ;  /* 0x000000680a047890 */ /* 0x002fe2000ff1e0ff */
[----:B------:R-:W-:Y:S02]  /*0150*/  IMAD.SHL.U32 R10, R12, 0x400, RZ ;  /* 0x000004000c0a7824 */ /* 0x000fe400078e00ff */
[----:B------:R-:W-:Y:S01]  /*0160*/  VIADD R13, R15, 0xffffffff ;  /* 0xffffffff0f0d7836 */ /* 0x000fe20000000000 */
[----:B------:R-:W-:Y:S01]  /*0170*/  UIADD3.X UR5, UPT, UPT, URZ, UR11, URZ, UP0, !UPT ;  /* 0x0000000bff057290 */ /* 0x000fe200087fe4ff */
[----:B------:R-:W-:Y:S01]  /*0180*/  VIADD R14, R9, 0x1 ;  /* 0x00000001090e7836 */ /* 0x000fe20000000000 */
[CC--:B------:R-:W-:Y:S01]  /*0190*/  IADD3 R4, P1, PT, R15.reuse, R10.reuse, RZ ;  /* 0x0000000a0f047210 */ /* 0x0c0fe20007f3e0ff */
[----:B------:R-:W-:Y:S01]  /*01a0*/  VIADD R17, R15, 0x1 ;  /* 0x000000010f117836 */ /* 0x000fe20000000000 */
[C---:B------:R-:W-:Y:S01]  /*01b0*/  IADD3 R3, P0, PT, R13.reuse, R10, RZ ;  /* 0x0000000a0d037210 */ /* 0x040fe20007f1e0ff */
[----:B------:R-:W-:Y:S01]  /*01c0*/  IMAD.SHL.U32 R16, R14, 0x400, RZ ;  /* 0x000004000e107824 */ /* 0x000fe200078e00ff */
[-C--:B------:R-:W-:Y:S01]  /*01d0*/  IADD3 R52, P4, PT, R13, R8.reuse, RZ ;  /* 0x000000080d347210 */ /* 0x080fe20007f9e0ff */
[----:B------:R-:W-:Y:S01]  /*01e0*/  IMAD.X R5, RZ, RZ, RZ, P1 ;  /* 0x000000ffff057224 */ /* 0x000fe200008e06ff */
[C---:B------:R-:W-:Y:S01]  /*01f0*/  LEA R2, P1, R4.reuse, UR8, 0x3 ;  /* 0x0000000804027c11 */ /* 0x040fe2000f8218ff */
[----:B------:R-:W-:Y:S01]  /*0200*/  IMAD.X R6, RZ, RZ, RZ, P0 ;  /* 0x000000ffff067224 */ /* 0x000fe200000e06ff */
[----:B------:R-:W-:Y:S01]  /*0210*/  LEA R0, P0, R3, UR8, 0x3 ;  /* 0x0000000803007c11 */ /* 0x000fe2000f8018ff */
[----:B------:R-:W-:Y:S01]  /*0220*/  IMAD.IADD R60, R15, 0x1, R8 ;  /* 0x000000010f3c7824 */ /* 0x000fe200078e0208 */
[----:B------:R-:W-:Y:S01]  /*0230*/  LEA.HI.X R4, R4, UR9, R5, 0x3, P1 ;  /* 0x0000000904047c11 */ /* 0x000fe200088f1c05 */
[--C-:B------:R-:W-:Y:S01]  /*0240*/  IMAD.IADD R27, R13, 0x1, R10.reuse ;  /* 0x000000010d1b7824 */ /* 0x100fe200078e020a */
[C---:B------:R-:W-:Y:S01]  /*0250*/  IADD3 R18, P1, PT, R15.reuse, R8, RZ ;  /* 0x000000080f127210 */ /* 0x040fe20007f3e0ff */
[----:B------:R-:W-:Y:S01]  /*0260*/  IMAD.IADD R29, R15, 0x1, R10 ;  /* 0x000000010f1d7824 */ /* 0x000fe200078e020a */
[----:B------:R-:W-:Y:S01]  /*0270*/  LEA.HI.X R3, R3, UR9, R6, 0x3, P0 ;  /* 0x0000000903037c11 */ /* 0x000fe200080f1c06 */
[----:B------:R-:W-:Y:S01]  /*0280*/  IMAD.X R21, RZ, RZ, RZ, P4 ;  /* 0x000000ffff157224 */ /* 0x000fe200020e06ff */
[-C--:B------:R-:W-:Y:S01]  /*0290*/  IADD3 R22, P5, PT, R10, R17.reuse, RZ ;  /* 0x000000110a167210 */ /* 0x080fe20007fbe0ff */
[----:B------:R-:W-:Y:S01]  /*02a0*/  IMAD.X R19, RZ, RZ, RZ, P1 ;  /* 0x000000ffff137224 */ /* 0x000fe200008e06ff */
[----:B------:R-:W-:Y:S01]  /*02b0*/  IADD3 R53, P3, PT, R8, R17, RZ ;  /* 0x0000001108357210 */ /* 0x000fe20007f7e0ff */
[C---:B------:R-:W-:Y:S01]  /*02c0*/  VIADD R31, R60.reuse, 0xfffffc01 ;  /* 0xfffffc013c1f7836 */ /* 0x040fe20000000000 */
[-C--:B------:R-:W-:Y:S01]  /*02d0*/  LOP3.LUT R8, R9, R13.reuse, RZ, 0xfc, !PT ;  /* 0x0000000d09087212 */ /* 0x080fe200078efcff */
[----:B------:R-:W-:Y:S01]  /*02e0*/  VIADD R33, R60, 0xffffffff ;  /* 0xffffffff3c217836 */ /* 0x000fe20000000000 */
[-C--:B------:R-:W-:Y:S01]  /*02f0*/  LOP3.LUT R10, R12, R13.reuse, RZ, 0xfc, !PT ;  /* 0x0000000d0c0a7212 */ /* 0x080fe200078efcff */
[----:B------:R-:W-:Y:S01]  /*0300*/  IMAD.X R20, RZ, RZ, RZ, P3 ;  /* 0x000000ffff147224 */ /* 0x000fe200018e06ff */
[----:B------:R-:W-:Y:S01]  /*0310*/  LOP3.LUT R11, R14, R13, RZ, 0xfc, !PT ;  /* 0x0000000d0e0b7212 */ /* 0x000fe200078efcff */
[C---:B------:R-:W-:Y:S01]  /*0320*/  VIADD R35, R60.reuse, 0x1 ;  /* 0x000000013c237836 */ /* 0x040fe20000000000 */
[-C--:B------:R-:W-:Y:S01]  /*0330*/  IADD3 R57, P0, PT, R13, R16.reuse, RZ ;  /* 0x000000100d397210 */ /* 0x080fe20007f1e0ff */
[----:B------:R-:W-:Y:S01]  /*0340*/  VIADD R37, R60, 0x3ff ;  /* 0x000003ff3c257836 */ /* 0x000fe20000000000 */
[----:B------:R-:W-:Y:S01]  /*0350*/  LEA R13, P6, R18, UR8, 0x3 ;  /* 0x00000008120d7c11 */ /* 0x000fe2000f8c18ff */
[C---:B------:R-:W-:Y:S01]  /*0360*/  VIADD R39, R60.reuse, 0x400 ;  /* 0x000004003c277836 */ /* 0x040fe20000000000 */
[-C--:B------:R-:W-:Y:S01]  /*0370*/  LOP3.LUT R5, R9, R15.reuse, RZ, 0xfc, !PT ;  /* 0x0000000f09057212 */ /* 0x080fe200078efcff */
[----:B------:R-:W-:Y:S01]  /*0380*/  VIADD R41, R60, 0x401 ;  /* 0x000004013c297836 */ /* 0x000fe20000000000 */
[-C--:B------:R-:W-:Y:S01]  /*0390*/  LOP3.LUT R6, R12, R15.reuse, RZ, 0xfc, !PT ;  /* 0x0000000f0c067212 */ /* 0x080fe200078efcff */
[----:B------:R-:W-:Y:S01]  /*03a0*/  IMAD.X R24, RZ, RZ, RZ, P0 ;  /* 0x000000ffff187224 */ /* 0x000fe200000e06ff */
[----:B------:R-:W-:Y:S01]  /*03b0*/  LOP3.LUT R7, R14, R15, RZ, 0xfc, !PT ;  /* 0x0000000f0e077212 */ /* 0x000fe200078efcff */
[----:B------:R-:W-:Y:S01]  /*03c0*/  IMAD.U32 R25, RZ, RZ, UR5 ;  /* 0x00000005ff197e24 */ /* 0x000fe2000f8e00ff */
[----:B------:R-:W-:-:S02]  /*03d0*/  IADD3 R58, P1, PT, R15, R16, RZ ;  /* 0x000000100f3a7210 */ /* 0x000fc40007f3e0ff */
[----:B------:R-:W-:Y:S01]  /*03e0*/  LEA.HI.X R15, R18, UR9, R19, 0x3, P6 ;  /* 0x00000009120f7c11 */ /* 0x000fe2000b0f1c13 */
[----:B------:R-:W-:Y:S01]  /*03f0*/  IMAD.X R19, RZ, RZ, RZ, P5 ;  /* 0x000000ffff137224 */ /* 0x000fe200028e06ff */
[----:B------:R-:W-:Y:S02]  /*0400*/  IADD3 R59, P2, PT, R17, R16, RZ ;  /* 0x00000010113b7210 */ /* 0x000fe40007f5e0ff */
[C---:B------:R-:W-:Y:S02]  /*0410*/  LEA R16, P5, R22.reuse, UR8, 0x3 ;  /* 0x0000000816107c11 */ /* 0x040fe4000f8a18ff */
[-C--:B------:R-:W-:Y:S02]  /*0420*/  LOP3.LUT R9, R9, R17.reuse, RZ, 0xfc, !PT ;  /* 0x0000001109097212 */ /* 0x080fe400078efcff */
[----:B------:R-:W-:Y:S02]  /*0430*/  LEA.HI.X R19, R22, UR9, R19, 0x3, P5 ;  /* 0x0000000916137c11 */ /* 0x000fe4000a8f1c13 */
[----:B------:R-:W0:Y:S01]  /*0440*/  LDC.64 R22, c[0x0][0x380] ;  /* 0x0000e000ff167b82 */ /* 0x000e220000000a00 */
[----:B------:R-:W-:-:S02]  /*0450*/  LOP3.LUT R12, R12, R17, RZ, 0xfc, !PT ;  /* 0x000000110c0c7212 */ /* 0x000fc400078efcff */
[----:B------:R-:W-:Y:S02]  /*0460*/  LOP3.LUT R14, R14, R17, RZ, 0xfc, !PT ;  /* 0x000000110e0e7212 */ /* 0x000fe400078efcff */
[C---:B------:R-:W-:Y:S02]  /*0470*/  LEA R17, P4, R52.reuse, UR8, 0x3 ;  /* 0x0000000834117c11 */ /* 0x040fe4000f8818ff */
[C---:B------:R-:W-:Y:S02]  /*0480*/  LEA R18, P3, R53.reuse, UR8, 0x3 ;  /* 0x0000000835127c11 */ /* 0x040fe4000f8618ff */
[----:B------:R-:W-:Y:S01]  /*0490*/  LEA.HI.X R52, R52, UR9, R21, 0x3, P4 ;  /* 0x0000000934347c11 */ /* 0x000fe2000a0f1c15 */
[----:B------:R-:W-:Y:S01]  /*04a0*/  IMAD.X R21, RZ, RZ, RZ, P1 ;  /* 0x000000ffff157224 */ /* 0x000fe200008e06ff */
[----:B------:R-:W-:Y:S01]  /*04b0*/  LEA.HI.X R53, R53, UR9, R20, 0x3, P3 ;  /* 0x0000000935357c11 */ /* 0x000fe200098f1c14 */
[----:B------:R-:W-:Y:S01]  /*04c0*/  IMAD.X R20, RZ, RZ, RZ, P2 ;  /* 0x000000ffff147224 */ /* 0x000fe200010e06ff */
[----:B------:R-:W-:-:S02]  /*04d0*/  LEA R55, P4, R58, UR8, 0x3 ;  /* 0x000000083a377c11 */ /* 0x000fc4000f8818ff */
[----:B------:R-:W-:Y:S02]  /*04e0*/  LEA R56, P5, R59, UR8, 0x3 ;  /* 0x000000083b387c11 */ /* 0x000fe4000f8a18ff */
[----:B------:R-:W-:Y:S02]  /*04f0*/  LEA R54, P3, R57, UR8, 0x3 ;  /* 0x0000000839367c11 */ /* 0x000fe4000f8618ff */
[----:B------:R-:W-:Y:S02]  /*0500*/  LEA.HI.X R58, R58, UR9, R21, 0x3, P4 ;  /* 0x000000093a3a7c11 */ /* 0x000fe4000a0f1c15 */
[----:B------:R-:W-:Y:S02]  /*0510*/  LEA.HI.X R59, R59, UR9, R20, 0x3, P5 ;  /* 0x000000093b3b7c11 */ /* 0x000fe4000a8f1c14 */
[----:B------:R-:W-:Y:S01]  /*0520*/  ISETP.GT.U32.AND P0, PT, R10, 0x3ff, PT ;  /* 0x000003ff0a00780c */ /* 0x000fe20003f04070 */
[----:B0-----:R-:W-:Y:S01]  /*0530*/  IMAD.WIDE.U32 R26, R27, 0x8, R22 ;  /* 0x000000081b1a7825 */ /* 0x001fe200078e0016 */
[----:B------:R-:W-:-:S03]  /*0540*/  LEA.HI.X R57, R57, UR9, R24, 0x3, P3 ;  /* 0x0000000939397c11 */ /* 0x000fc600098f1c18 */
[----:B------:R-:W-:-:S04]  /*0550*/  IMAD.WIDE.U32 R28, R29, 0x8, R22 ;  /* 0x000000081d1c7825 */ /* 0x000fc800078e0016 */
[----:B------:R-:W-:-:S04]  /*0560*/  IMAD.WIDE.U32 R30, R31, 0x8, R22 ;  /* 0x000000081f1e7825 */ /* 0x000fc800078e0016 */
[----:B------:R-:W-:-:S04]  /*0570*/  IMAD.WIDE.U32 R32, R33, 0x8, R22 ;  /* 0x0000000821207825 */ /* 0x000fc800078e0016 */
[----:B------:R-:W-:-:S04]  /*0580*/  IMAD.WIDE.U32 R34, R35, 0x8, R22 ;  /* 0x0000000823227825 */ /* 0x000fc800078e0016 */
[----:B------:R-:W-:-:S04]  /*0590*/  IMAD.WIDE.U32 R36, R37, 0x8, R22 ;  /* 0x0000000825247825 */ /* 0x000fc800078e0016 */
[----:B------:R-:W-:-:S04]  /*05a0*/  IMAD.WIDE.U32 R38, R39, 0x8, R22 ;  /* 0x0000000827267825 */ /* 0x000fc800078e0016 */
[----:B------:R-:W-:-:S04]  /*05b0*/  IMAD.WIDE.U32 R40, R41, 0x8, R22 ;  /* 0x0000000829287825 */ /* 0x000fc800078e0016 */
[----:B------:R-:W-:-:S04]  /*05c0*/  IMAD.WIDE.U32 R22, R60, 0x8, R22 ;  /* 0x000000083c167825 */ /* 0x000fc800078e0016 */
[----:B------:R-:W-:Y:S01]  /*05d0*/  IMAD.U32 R24, RZ, RZ, UR4 ;  /* 0x00000004ff187e24 */ /* 0x000fe2000f8e00ff */
[----:B--2---:R-:W-:-:S06]  /*05e0*/  UMOV UR4, URZ ;  /* 0x000000ff00047c82 */ /* 0x004fcc0008000000 */
.L_x_0:
[----:B------:R-:W-:Y:S01]  /*05f0*/  ISETP.GT.U32.AND P1, PT, R6, 0x3ff, PT ;  /* 0x000003ff0600780c */ /* 0x000fe20003f24070 */
[----:B------:R-:W2:Y:S04]  /*0600*/  @!P0 LDG.E.64 R48, desc[UR6][R26.64] ;  /* 0x000000061a308981 */ /* 0x000ea8000c1e1b00 */
[----:B0-----:R-:W2:Y:S08]  /*0610*/  @!P0 LDG.E.64 R46, desc[UR6][R24.64+-0x68] ;  /* 0xffff9806182e8981 */ /* 0x001eb0000c1e1b00 */
[----:B------:R-:W3:Y:S04]  /*0620*/  @!P1 LDG.E.64 R44, desc[UR6][R28.64] ;  /* 0x000000061c2c9981 */ /* 0x000ee8000c1e1b00 */
[----:B------:R-:W3:Y:S01]  /*0630*/  @!P1 LDG.E.64 R42, desc[UR6][R24.64+-0x60] ;  /* 0xffffa006182a9981 */ /* 0x000ee2000c1e1b00 */
[----:B------:R-:W-:-:S02]  /*0640*/  ISETP.GT.U32.AND P5, PT, R12, 0x3ff, PT ;  /* 0x000003ff0c00780c */ /* 0x000fc40003fa4070 */
[----:B------:R-:W-:Y:S02]  /*0650*/  CS2R R20, SRZ ;  /* 0x0000000000147805 */ /* 0x000fe4000001ff00 */
[----:B------:R-:W-:Y:S01]  /*0660*/  ISETP.GT.U32.AND P4, PT, R8, 0x3ff, PT ;  /* 0x000003ff0800780c */ /* 0x000fe20003f84070 */
[----:B--2---:R-:W-:-:S08]  /*0670*/  @!P0 DFMA R20, R48, R46, RZ ;  /* 0x0000002e3014822b */ /* 0x004fd000000000ff */
[----:B------:R-:W2:Y:S04]  /*0680*/  @!P5 LDG.E.64 R48, desc[UR6][R30.64] ;  /* 0x000000061e30d981 */ /* 0x000ea8000c1e1b00 */
[----:B------:R-:W2:Y:S01]  /*0690*/  @!P5 LDG.E.64 R46, desc[UR6][R24.64+-0x58] ;  /* 0xffffa806182ed981 */ /* 0x000ea2000c1e1b00 */
[----:B------:R-:W-:Y:S02]  /*06a0*/  ISETP.GT.U32.AND P3, PT, R5, 0x3ff, PT ;  /* 0x000003ff0500780c */ /* 0x000fe40003f64070 */
[----:B------:R-:W-:Y:S02]  /*06b0*/  ISETP.GT.U32.AND P2, PT, R9, 0x3ff, PT ;  /* 0x000003ff0900780c */ /* 0x000fe40003f44070 */
[----:B------:R-:W-:Y:S01]  /*06c0*/  P2R R50, PR, RZ, 0x2 ;  /* 0x00000002ff327803 */ /* 0x000fe20000000000 */
[----:B---3--:R-:W-:Y:S01]  /*06d0*/  @!P1 DFMA R20, R44, R42, R20 ;  /* 0x0000002a2c14922b */ /* 0x008fe20000000014 */
[----:B------:R-:W3:Y:S04]  /*06e0*/  @!P4 LDG.E.64 R44, desc[UR6][R32.64] ;  /* 0x00000006202cc981 */ /* 0x000ee8000c1e1b00 */
[----:B------:R-:W3:Y:S03]  /*06f0*/  @!P4 LDG.E.64 R42, desc[UR6][R24.64+-0x50] ;  /* 0xffffb006182ac981 */ /* 0x000ee6000c1e1b00 */
[----:B--2---:R-:W-:Y:S01]  /*0700*/  @!P5 DFMA R20, R48, R46, R20 ;  /* 0x0000002e3014d22b */ /* 0x004fe20000000014 */
[----:B------:R-:W2:Y:S04]  /*0710*/  @!P3 LDG.E.64 R48, desc[UR6][R22.64] ;  /* 0x000000061630b981 */ /* 0x000ea8000c1e1b00 */
[----:B------:R-:W2:Y:S03]  /*0720*/  @!P3 LDG.E.64 R46, desc[UR6][R24.64+-0x48] ;  /* 0xffffb806182eb981 */ /* 0x000ea6000c1e1b00 */
[----:B---3--:R-:W-:Y:S01]  /*0730*/  @!P4 DFMA R20, R44, R42, R20 ;  /* 0x0000002a2c14c22b */ /* 0x008fe20000000014 */
[----:B------:R-:W3:Y:S04]  /*0740*/  @!P2 LDG.E.64 R44, desc[UR6][R34.64] ;  /* 0x00000006222ca981 */ /* 0x000ee8000c1e1b00 */
[----:B------:R-:W3:Y:S01]  /*0750*/  @!P2 LDG.E.64 R42, desc[UR6][R24.64+-0x40] ;  /* 0xffffc006182aa981 */ /* 0x000ee2000c1e1b00 */
[----:B------:R-:W-:-:S02]  /*0760*/  ISETP.GT.U32.AND P1, PT, R11, 0x3ff, PT ;  /* 0x000003ff0b00780c */ /* 0x000fc40003f24070 */
[----:B------:R-:W-:-:S05]  /*0770*/  @!P0 IADD3 R51, P6, PT, R0, 0x1000000, RZ ;  /* 0x0100000000338810 */ /* 0x000fca0007fde0ff */
[----:B------:R-:W-:Y:S01]  /*0780*/  @!P0 IMAD.X R62, RZ, RZ, R3, P6 ;  /* 0x000000ffff3e8224 */ /* 0x000fe200030e0603 */
[----:B------:R-:W-:Y:S01]  /*0790*/  ISETP.GT.U32.AND P6, PT, R7, 0x3ff, PT ;  /* 0x000003ff0700780c */ /* 0x000fe20003fc4070 */
[----:B--2---:R-:W-:-:S04]  /*07a0*/  @!P3 DFMA R20, R48, R46, R20 ;  /* 0x0000002e3014b22b */ /* 0x004fc80000000014 */
[----:B------:R-:W2:Y:S04]  /*07b0*/  @!P1 LDG.E.64 R48, desc[UR6][R36.64] ;  /* 0x0000000624309981 */ /* 0x000ea8000c1e1b00 */
[----:B------:R-:W2:Y:S01]  /*07c0*/  @!P1 LDG.E.64 R46, desc[UR6][R24.64+-0x38] ;  /* 0xffffc806182e9981 */ /* 0x000ea2000c1e1b00 */
[----:B---3--:R-:W-:-:S03]  /*07d0*/  @!P2 DFMA R20, R44, R42, R20 ;  /* 0x0000002a2c14a22b */ /* 0x008fc60000000014 */
[----:B------:R-:W3:Y:S04]  /*07e0*/  @!P6 LDG.E.64 R44, desc[UR6][R38.64] ;  /* 0x00000006262ce981 */ /* 0x000ee8000c1e1b00 */
[----:B------:R-:W3:Y:S01]  /*07f0*/  @!P6 LDG.E.64 R42, desc[UR6][R24.64+-0x30] ;  /* 0xffffd006182ae981 */ /* 0x000ee2000c1e1b00 */
[----:B--2---:R-:W-:-:S08]  /*0800*/  @!P1 DFMA R20, R48, R46, R20 ;  /* 0x0000002e3014922b */ /* 0x004fd00000000014 */
[----:B---3--:R-:W-:Y:S01]  /*0810*/  @!P6 DFMA R20, R44, R42, R20 ;  /* 0x0000002a2c14e22b */ /* 0x008fe20000000014 */
[----:B------:R-:W-:Y:S01]  /*0820*/  ISETP.GT.U32.AND P6, PT, R14, 0x3ff, PT ;  /* 0x000003ff0e00780c */ /* 0x000fe20003fc4070 */
[----:B------:R-:W-:Y:S01]  /*0830*/  @!P0 IMAD.MOV.U32 R44, RZ, RZ, R51 ;  /* 0x000000ffff2c8224 */ /* 0x000fe200078e0033 */
[----:B------:R-:W2:Y:S01]  /*0840*/  @!P0 LDG.E.64 R42, desc[UR6][R24.64+-0x20] ;  /* 0xffffe006182a8981 */ /* 0x000ea2000c1e1b00 */
[----:B------:R-:W-:-:S06]  /*0850*/  @!P0 IMAD.MOV.U32 R45, RZ, RZ, R62 ;  /* 0x000000ffff2d8224 */ /* 0x000fcc00078e003e */
[----:B------:R-:W2:Y:S04]  /*0860*/  @!P0 LDG.E.64 R44, desc[UR6][R44.64+-0x800000] ;  /* 0x800000062c2c8981 */ /* 0x000ea8000c1e1b00 */
[----:B------:R-:W3:Y:S04]  /*0870*/  @!P6 LDG.E.64 R48, desc[UR6][R40.64] ;  /* 0x000000062830e981 */ /* 0x000ee8000c1e1b00 */
[----:B------:R-:W3:Y:S01]  /*0880*/  @!P6 LDG.E.64 R46, desc[UR6][R24.64+-0x28] ;  /* 0xffffd806182ee981 */ /* 0x000ee2000c1e1b00 */
[----:B------:R-:W-:Y:S01]  /*0890*/  ISETP.NE.AND P1, PT, R50, RZ, PT ;  /* 0x000000ff3200720c */ /* 0x000fe20003f25270 */
[----:B---3--:R-:W-:-:S08]  /*08a0*/  @!P6 DFMA R20, R48, R46, R20 ;  /* 0x0000002e3014e22b */ /* 0x008fd00000000014 */
[----:B--2---:R-:W-:-:S04]  /*08b0*/  @!P0 DFMA R20, R44, R42, R20 ;  /* 0x0000002a2c14822b */ /* 0x004fc80000000014 */
[----:B------:R-:W-:Y:S01]  /*08c0*/  @!P1 IADD3 R48, P0, PT, R2, 0x1000000, RZ ;  /* 0x0100000002309810 */ /* 0x000fe20007f1e0ff */
[----:B------:R-:W2:Y:S04]  /*08d0*/  @!P1 LDG.E.64 R42, desc[UR6][R24.64+-0x18] ;  /* 0xffffe806182a9981 */ /* 0x000ea8000c1e1b00 */
[----:B------:R-:W-:-:S05]  /*08e0*/  @!P1 IMAD.X R49, RZ, RZ, R4, P0 ;  /* 0x000000ffff319224 */ /* 0x000fca00000e0604 */
[----:B------:R-:W2:Y:S01]  /*08f0*/  @!P1 LDG.E.64 R44, desc[UR6][R48.64+-0x800000] ;  /* 0x80000006302c9981 */ /* 0x000ea2000c1e1b00 */
[----:B------:R-:W-:-:S05]  /*0900*/  @!P5 IADD3 R62, P0, PT, R16, 0x1000000, RZ ;  /* 0x01000000103ed810 */ /* 0x000fca0007f1e0ff */
[----:B------:R-:W-:Y:S01]  /*0910*/  @!P5 IMAD.X R63, RZ, RZ, R19, P0 ;  /* 0x000000ffff3fd224 */ /* 0x000fe200000e0613 */
[----:B------:R-:W-:Y:S01]  /*0920*/  @!P4 IADD3 R50, P0, PT, R17, 0x1000000, RZ ;  /* 0x010000001132c810 */ /* 0x000fe20007f1e0ff */
[----:B--2---:R-:W-:-:S03]  /*0930*/  @!P1 DFMA R20, R44, R42, R20 ;  /* 0x0000002a2c14922b */ /* 0x004fc60000000014 */
[----:B------:R-:W2:Y:S04]  /*0940*/  @!P5 LDG.E.64 R44, desc[UR6][R62.64+-0x800000] ;  /* 0x800000063e2cd981 */ /* 0x000ea8000c1e1b00 */
[----:B------:R-:W2:Y:S01]  /*0950*/  @!P5 LDG.E.64 R42, desc[UR6][R24.64+-0x10] ;  /* 0xfffff006182ad981 */ /* 0x000ea2000c1e1b00 */
[----:B------:R-:W-:Y:S01]  /*0960*/  @!P4 IMAD.X R51, RZ, RZ, R52, P0 ;  /* 0x000000ffff33c224 */ /* 0x000fe200000e0634 */
[----:B------:R-:W-:Y:S01]  /*0970*/  @!P3 IADD3 R66, P0, PT, R13, 0x1000000, RZ ;  /* 0x010000000d42b810 */ /* 0x000fe20007f1e0ff */
[----:B--2---:R-:W-:-:S03]  /*0980*/  @!P5 DFMA R20, R44, R42, R20 ;  /* 0x0000002a2c14d22b */ /* 0x004fc60000000014 */
[----:B------:R-:W2:Y:S04]  /*0990*/  @!P4 LDG.E.64 R44, desc[UR6][R50.64+-0x800000] ;  /* 0x80000006322cc981 */ /* 0x000ea8000c1e1b00 */
[----:B------:R-:W2:Y:S01]  /*09a0*/  @!P4 LDG.E.64 R42, desc[UR6][R24.64+-0x8] ;  /* 0xfffff806182ac981 */ /* 0x000ea2000c1e1b00 */
[----:B------:R-:W-:-:S05]  /*09b0*/  @!P3 IMAD.X R67, RZ, RZ, R15, P0 ;  /* 0x000000ffff43b224 */ /* 0x000fca00000e060f */
[----:B------:R-:W3:Y:S01]  /*09c0*/  @!P3 LDG.E.64 R48, desc[UR6][R66.64+-0x800000] ;  /* 0x800000064230b981 */ /* 0x000ee2000c1e1b00 */
[----:B------:R-:W-:-:S03]  /*09d0*/  @!P2 IADD3 R64, P0, PT, R18, 0x1000000, RZ ;  /* 0x010000001240a810 */ /* 0x000fc60007f1e0ff */
[----:B------:R-:W4:Y:S01]  /*09e0*/  @!P2 LDG.E.64 R50, desc[UR6][R24.64+0x8] ;  /* 0x000008061832a981 */ /* 0x000f22000c1e1b00 */
[----:B--2---:R-:W-:-:S03]  /*09f0*/  @!P4 DFMA R20, R44, R42, R20 ;  /* 0x0000002a2c14c22b */ /* 0x004fc60000000014 */
[----:B------:R-:W3:Y:S01]  /*0a00*/  @!P3 LDG.E.64 R44, desc[UR6][R24.64] ;  /* 0x00000006182cb981 */ /* 0x000ee2000c1e1b00 */
[----:B------:R-:W-:Y:S01]  /*0a10*/  @!P2 IMAD.X R65, RZ, RZ, R53, P0 ;  /* 0x000000ffff41a224 */ /* 0x000fe200000e0635 */
[----:B------:R-:W-:Y:S02]  /*0a20*/  P2R R61, PR, RZ, 0x20 ;  /* 0x00000020ff3d7803 */ /* 0x000fe40000000000 */
[C---:B------:R-:W-:Y:S02]  /*0a30*/  ISETP.GT.U32.AND P5, PT, R11.reuse, 0x3ff, PT ;  /* 0x000003ff0b00780c */ /* 0x040fe40003fa4070 */
[----:B------:R-:W-:Y:S02]  /*0a40*/  P2R R62, PR, RZ, 0x10 ;  /* 0x00000010ff3e7803 */ /* 0x000fe40000000000 */
[----:B------:R-:W-:Y:S01]  /*0a50*/  ISETP.GT.U32.AND P4, PT, R11, 0x3ff, PT ;  /* 0x000003ff0b00780c */ /* 0x000fe20003f84070 */
[----:B---3--:R-:W-:Y:S01]  /*0a60*/  @!P3 DFMA R20, R48, R44, R20 ;  /* 0x0000002c3014b22b */ /* 0x008fe20000000014 */
[----:B------:R-:W4:Y:S07]  /*0a70*/  @!P2 LDG.E.64 R48, desc[UR6][R64.64+-0x800000] ;  /* 0x800000064030a981 */ /* 0x000f2e000c1e1b00 */
[----:B------:R-:W-:-:S05]  /*0a80*/  @!P5 IADD3 R46, P0, PT, R54, 0x1000000, RZ ;  /* 0x01000000362ed810 */ /* 0x000fca0007f1e0ff */
[----:B------:R-:W-:-:S06]  /*0a90*/  @!P5 IMAD.X R47, RZ, RZ, R57, P0 ;  /* 0x000000ffff2fd224 */ /* 0x000fcc00000e0639 */
[----:B------:R-:W2:Y:S01]  /*0aa0*/  @!P4 LDG.E.64 R46, desc[UR6][R46.64+-0x800000] ;  /* 0x800000062e2ec981 */ /* 0x000ea2000c1e1b00 */
[----:B------:R-:W-:Y:S01]  /*0ab0*/  ISETP.GT.U32.AND P5, PT, R7, 0x3ff, PT ;  /* 0x000003ff0700780c */ /* 0x000fe20003fa4070 */
[----:B----4-:R-:W-:Y:S02]  /*0ac0*/  @!P2 DFMA R20, R48, R50, R20 ;  /* 0x000000323014a22b */ /* 0x010fe40000000014 */
[----:B------:R-:W2:Y:S10]  /*0ad0*/  @!P4 LDG.E.64 R50, desc[UR6][R24.64+0x10] ;  /* 0x000010061832c981 */ /* 0x000eb4000c1e1b00 */
[----:B------:R-:W-:-:S05]  /*0ae0*/  @!P5 IADD3 R42, P0, PT, R55, 0x1000000, RZ ;  /* 0x01000000372ad810 */ /* 0x000fca0007f1e0ff */
[----:B------:R-:W-:-:S06]  /*0af0*/  @!P5 IMAD.X R43, RZ, RZ, R58, P0 ;  /* 0x000000ffff2bd224 */ /* 0x000fcc00000e063a */
[----:B------:R-:W3:Y:S01]  /*0b00*/  @!P5 LDG.E.64 R42, desc[UR6][R42.64+-0x800000] ;  /* 0x800000062a2ad981 */ /* 0x000ee2000c1e1b00 */
[----:B--2---:R-:W-:-:S03]  /*0b10*/  @!P4 DFMA R20, R46, R50, R20 ;  /* 0x000000322e14c22b */ /* 0x004fc60000000014 */
[----:B------:R-:W3:Y:S01]  /*0b20*/  @!P5 LDG.E.64 R50, desc[UR6][R24.64+0x18] ;  /* 0x000018061832d981 */ /* 0x000ee2000c1e1b00 */
[----:B------:R-:W-:-:S05]  /*0b30*/  @!P6 IADD3 R44, P0, PT, R56, 0x1000000, RZ ;  /* 0x01000000382ce810 */ /* 0x000fca0007f1e0ff */
[----:B------:R-:W-:-:S06]  /*0b40*/  @!P6 IMAD.X R45, RZ, RZ, R59, P0 ;  /* 0x000000ffff2de224 */ /* 0x000fcc00000e063b */
[----:B------:R-:W2:Y:S01]  /*0b50*/  @!P6 LDG.E.64 R44, desc[UR6][R44.64+-0x800000] ;  /* 0x800000062c2ce981 */ /* 0x000ea2000c1e1b00 */
[----:B------:R-:W-:-:S05]  /*0b60*/  @!P1 IADD3 R48, P0, PT, R2, 0x1000000, RZ ;  /* 0x0100000002309810 */ /* 0x000fca0007f1e0ff */
[----:B------:R-:W-:Y:S01]  /*0b70*/  @!P1 IMAD.X R49, RZ, RZ, R4, P0 ;  /* 0x000000ffff319224 */ /* 0x000fe200000e0604 */
[----:B------:R-:W-:-:S05]  /*0b80*/  ISETP.GT.U32.AND P0, PT, R10, 0x3ff, PT ;  /* 0x000003ff0a00780c */ /* 0x000fca0003f04070 */
[----:B------:R-:W4:Y:S01]  /*0b90*/  @!P1 LDG.E.64 R48, desc[UR6][R48.64] ;  /* 0x0000000630309981 */ /* 0x000f22000c1e1b00 */
[----:B---3--:R-:W-:-:S07]  /*0ba0*/  @!P5 DFMA R20, R42, R50, R20 ;  /* 0x000000322a14d22b */ /* 0x008fce0000000014 */
[----:B------:R-:W3:Y:S04]  /*0bb0*/  @!P0 LDG.E.64 R46, desc[UR6][R24.64+0x28] ;  /* 0x00002806182e8981 */ /* 0x000ee8000c1e1b00 */
[----:B------:R-:W2:Y:S01]  /*0bc0*/  @!P6 LDG.E.64 R50, desc[UR6][R24.64+0x20] ;  /* 0x000020061832e981 */ /* 0x000ea2000c1e1b00 */
[----:B------:R-:W-:-:S05]  /*0bd0*/  @!P0 IADD3 R63, P4, PT, R0, 0x1000000, RZ ;  /* 0x01000000003f8810 */ /* 0x000fca0007f9e0ff */
[----:B------:R-:W-:Y:S01]  /*0be0*/  @!P0 IMAD.X R66, RZ, RZ, R3, P4 ;  /* 0x000000ffff428224 */ /* 0x000fe200020e0603 */
[----:B------:R-:W-:Y:S01]  /*0bf0*/  ISETP.NE.AND P4, PT, R62, RZ, PT ;  /* 0x000000ff3e00720c */ /* 0x000fe20003f85270 */
[----:B--2---:R-:W-:Y:S01]  /*0c00*/  @!P6 DFMA R20, R44, R50, R20 ;  /* 0x000000322c14e22b */ /* 0x004fe20000000014 */
[----:B------:R-:W-:Y:S02]  /*0c10*/  @!P0 IMAD.MOV.U32 R50, RZ, RZ, R63 ;  /* 0x000000ffff328224 */ /* 0x000fe400078e003f */
[----:B------:R-:W-:Y:S01]  /*0c20*/  @!P0 IMAD.MOV.U32 R51, RZ, RZ, R66 ;  /* 0x000000ffff338224 */ /* 0x000fe200078e0042 */
[----:B------:R-:W4:Y:S05]  /*0c30*/  @!P1 LDG.E.64 R62, desc[UR6][R24.64+0x30] ;  /* 0x00003006183e9981 */ /* 0x000f2a000c1e1b00 */
[----:B------:R-:W3:Y:S01]  /*0c40*/  @!P0 LDG.E.64 R50, desc[UR6][R50.64] ;  /* 0x0000000632328981 */ /* 0x000ee2000c1e1b00 */
[----:B------:R-:W-:-:S13]  /*0c50*/  ISETP.NE.AND P5, PT, R61, RZ, PT ;  /* 0x000000ff3d00720c */ /* 0x000fda0003fa5270 */
[----:B------:R-:W2:Y:S01]  /*0c60*/  @!P5 LDG.E.64 R42, desc[UR6][R24.64+0x38] ;  /* 0x00003806182ad981 */ /* 0x000ea2000c1e1b00 */
[----:B---3--:R-:W-:-:S03]  /*0c70*/  @!P0 DFMA R20, R50, R46, R20 ;  /* 0x0000002e3214822b */ /* 0x008fc60000000014 */
[----:B------:R-:W3:Y:S05]  /*0c80*/  @!P4 LDG.E.64 R46, desc[UR6][R24.64+0x40] ;  /* 0x00004006182ec981 */ /* 0x000eea000c1e1b00 */
[----:B----4-:R-:W-:Y:S01]  /*0c90*/  @!P1 DFMA R20, R48, R62, R20 ;  /* 0x0000003e3014922b */ /* 0x010fe20000000014 */
[----:B------:R-:W-:-:S05]  /*0ca0*/  @!P5 IADD3 R62, P1, PT, R16, 0x1000000, RZ ;  /* 0x01000000103ed810 */ /* 0x000fca0007f3e0ff */
[----:B------:R-:W-:-:S06]  /*0cb0*/  @!P5 IMAD.X R63, RZ, RZ, R19, P1 ;  /* 0x000000ffff3fd224 */ /* 0x000fcc00008e0613 */
[----:B------:R-:W2:Y:S01]  /*0cc0*/  @!P5 LDG.E.64 R62, desc[UR6][R62.64] ;  /* 0x000000063e3ed981 */ /* 0x000ea2000c1e1b00 */
[----:B------:R-:W-:-:S05]  /*0cd0*/  @!P4 IADD3 R66, P1, PT, R17, 0x1000000, RZ ;  /* 0x010000001142c810 */ /* 0x000fca0007f3e0ff */
[----:B------:R-:W-:-:S05]  /*0ce0*/  @!P4 IMAD.X R67, RZ, RZ, R52, P1 ;  /* 0x000000ffff43c224 */ /* 0x000fca00008e0634 */
[----:B------:R-:W3:Y:S01]  /*0cf0*/  @!P4 LDG.E.64 R48, desc[UR6][R66.64] ;  /* 0x000000064230c981 */ /* 0x000ee2000c1e1b00 */
[----:B------:R-:W-:-:S05]  /*0d00*/  @!P3 IADD3 R64, P1, PT, R13, 0x1000000, RZ ;  /* 0x010000000d40b810 */ /* 0x000fca0007f3e0ff */
[----:B------:R-:W-:-:S05]  /*0d10*/  @!P3 IMAD.X R65, RZ, RZ, R15, P1 ;  /* 0x000000ffff41b224 */ /* 0x000fca00008e060f */
[----:B------:R-:W4:Y:S01]  /*0d20*/  @!P3 LDG.E.64 R44, desc[UR6][R64.64] ;  /* 0x00000006402cb981 */ /* 0x000f22000c1e1b00 */
[----:B--2---:R-:W-:-:S03]  /*0d30*/  @!P5 DFMA R20, R62, R42, R20 ;  /* 0x0000002a3e14d22b */ /* 0x004fc60000000014 */
[----:B------:R-:W4:Y:S01]  /*0d40*/  @!P3 LDG.E.64 R42, desc[UR6][R24.64+0x48] ;  /* 0x00004806182ab981 */ /* 0x000f22000c1e1b00 */
[----:B------:R-:W-:-:S05]  /*0d50*/  @!P2 IADD3 R62, P1, PT, R18, 0x1000000, RZ ;  /* 0x01000000123ea810 */ /* 0x000fca0007f3e0ff */
[----:B------:R-:W-:Y:S01]  /*0d60*/  @!P2 IMAD.X R63, RZ, RZ, R53, P1 ;  /* 0x000000ffff3fa224 */ /* 0x000fe200008e0635 */
[----:B---3--:R-:W-:Y:S01]  /*0d70*/  @!P4 DFMA R20, R48, R46, R20 ;  /* 0x0000002e3014c22b */ /* 0x008fe20000000014 */
[----:B------:R-:W-:-:S03]  /*0d80*/  ISETP.GT.U32.AND P4, PT, R11, 0x3ff, PT ;  /* 0x000003ff0b00780c */ /* 0x000fc60003f84070 */
[----:B------:R-:W2:Y:S04]  /*0d90*/  @!P2 LDG.E.64 R48, desc[UR6][R62.64] ;  /* 0x000000063e30a981 */ /* 0x000ea8000c1e1b00 */
[----:B------:R-:W2:Y:S06]  /*0da0*/  @!P2 LDG.E.64 R46, desc[UR6][R24.64+0x50] ;  /* 0x00005006182ea981 */ /* 0x000eac000c1e1b00 */
[----:B------:R-:W-:-:S05]  /*0db0*/  @!P4 IADD3 R50, P1, PT, R54, 0x1000000, RZ ;  /* 0x010000003632c810 */ /* 0x000fca0007f3e0ff */
[----:B------:R-:W-:Y:S01]  /*0dc0*/  @!P4 IMAD.X R51, RZ, RZ, R57, P1 ;  /* 0x000000ffff33c224 */ /* 0x000fe200008e0639 */
[----:B------:R-:W-:Y:S01]  /*0dd0*/  ISETP.GT.U32.AND P5, PT, R7, 0x3ff, PT ;  /* 0x000003ff0700780c */ /* 0x000fe20003fa4070 */
[----:B----4-:R-:W-:-:S03]  /*0de0*/  @!P3 DFMA R20, R44, R42, R20 ;  /* 0x0000002a2c14b22b */ /* 0x010fc60000000014 */
[----:B------:R-:W3:Y:S04]  /*0df0*/  @!P4 LDG.E.64 R44, desc[UR6][R50.64] ;  /* 0x00000006322cc981 */ /* 0x000ee8000c1e1b00 */
[----:B------:R-:W3:Y:S01]  /*0e00*/  @!P4 LDG.E.64 R42, desc[UR6][R24.64+0x58] ;  /* 0x00005806182ac981 */ /* 0x000ee2000c1e1b00 */
[----:B--2---:R-:W-:-:S04]  /*0e10*/  @!P2 DFMA R20, R48, R46, R20 ;  /* 0x0000002e3014a22b */ /* 0x004fc80000000014 */
[----:B------:R-:W-:Y:S01]  /*0e20*/  @!P5 IADD3 R48, P1, PT, R55, 0x1000000, RZ ;  /* 0x010000003730d810 */ /* 0x000fe20007f3e0ff */
[----:B------:R-:W2:Y:S04]  /*0e30*/  @!P5 LDG.E.64 R46, desc[UR6][R24.64+0x60] ;  /* 0x00006006182ed981 */ /* 0x000ea8000c1e1b00 */
[----:B------:R-:W-:-:S06]  /*0e40*/  @!P5 IMAD.X R49, RZ, RZ, R58, P1 ;  /* 0x000000ffff31d224 */ /* 0x000fcc00008e063a */
[----:B------:R-:W2:Y:S01]  /*0e50*/  @!P5 LDG.E.64 R48, desc[UR6][R48.64] ;  /* 0x000000063030d981 */ /* 0x000ea2000c1e1b00 */
[----:B---3--:R-:W-:Y:S01]  /*0e60*/  @!P4 DFMA R20, R44, R42, R20 ;  /* 0x0000002a2c14c22b */ /* 0x008fe20000000014 */
[----:B------:R-:W-:Y:S02]  /*0e70*/  @!P6 IADD3 R44, P1, PT, R56, 0x1000000, RZ ;  /* 0x01000000382ce810 */ /* 0x000fe40007f3e0ff */
[----:B------:R0:W3:Y:S03]  /*0e80*/  @!P6 LDG.E.64 R42, desc[UR6][R24.64+0x68] ;  /* 0x00006806182ae981 */ /* 0x0000e6000c1e1b00 */
[----:B------:R-:W-:-:S06]  /*0e90*/  @!P6 IMAD.X R45, RZ, RZ, R59, P1 ;  /* 0x000000ffff2de224 */ /* 0x000fcc00008e063b */
[----:B------:R-:W3:Y:S01]  /*0ea0*/  @!P6 LDG.E.64 R44, desc[UR6][R44.64] ;  /* 0x000000062c2ce981 */ /* 0x000ee2000c1e1b00 */
[----:B--2---:R-:W-:Y:S01]  /*0eb0*/  @!P5 DFMA R20, R48, R46, R20 ;  /* 0x0000002e3014d22b */ /* 0x004fe20000000014 */
[----:B------:R-:W1:Y:S01]  /*0ec0*/  LDC.64 R46, c[0x0][0x390] ;  /* 0x0000e400ff2e7b82 */ /* 0x000e620000000a00 */
[----:B------:R-:W-:-:S04]  /*0ed0*/  UIADD3 UR4, UPT, UPT, UR4, 0x1, URZ ;  /* 0x0000000104047890 */ /* 0x000fc8000fffe0ff */
[----:B------:R-:W-:Y:S01]  /*0ee0*/  UISETP.NE.AND UP0, UPT, UR4, 0x40, UPT ;  /* 0x000000400400788c */ /* 0x000fe2000bf05270 */
[----:B-1----:R-:W-:Y:S01]  /*0ef0*/  IMAD.WIDE R46, R60, 0x8, R46 ;  /* 0x000000083c2e7825 */ /* 0x002fe200078e022e */
[----:B0-----:R-:W-:-:S03]  /*0f00*/  IADD3 R24, P1, PT, R24, 0xd8, RZ ;  /* 0x000000d818187810 */ /* 0x001fc60007f3e0ff */
[----:B------:R-:W-:Y:S02]  /*0f10*/  VIADD R60, R60, 0x100000 ;  /* 0x001000003c3c7836 */ /* 0x000fe40000000000 */
[----:B------:R-:W-:Y:S01]  /*0f20*/  IMAD.X R25, RZ, RZ, R25, P1 ;  /* 0x000000ffff197224 */ /* 0x000fe200008e0619 */
[----:B---3--:R-:W-:-:S07]  /*0f30*/  @!P6 DFMA R20, R44, R42, R20 ;  /* 0x0000002a2c14e22b */ /* 0x008fce0000000014 */
[----:B------:R0:W-:Y:S01]  /*0f40*/  STG.E.64 desc[UR6][R46.64], R20 ;  /* 0x000000142e007986 */ /* 0x0001e2000c101b06 */
[----:B------:R-:W-:Y:S05]  /*0f50*/  BRA.U UP0, `(.L_x_0) ;  /* 0xfffffff500a47547 */ /* 0x000fea000b83ffff */
[----:B------:R-:W-:Y:S05]  /*0f60*/  EXIT ;  /* 0x000000000000794d */ /* 0x000fea0003800000 */
.L_x_1:
[----:B------:R-:W-:-:S00]  /*0f70*/  BRA `(.L_x_1) ;  /* 0xfffffffc00fc7947 */ /* 0x000fc0000383ffff */
[----:B------:R-:W-:-:S00]  /*0f80*/  NOP ;  /* 0x0000000000007918 */ /* 0x000fc00000000000 */
[----:B------:R-:W-:-:S00]  /*0f90*/  NOP ;  /* 0x0000000000007918 */ /* 0x000fc00000000000 */
[----:B------:R-:W-:-:S00]  /*0fa0*/  NOP ;  /* 0x0000000000007918 */ /* 0x000fc00000000000 */
[----:B------:R-:W-:-:S00]  /*0fb0*/  NOP ;  /* 0x0000000000007918 */ /* 0x000fc00000000000 */
[----:B------:R-:W-:-:S00]  /*0fc0*/  NOP ;  /* 0x0000000000007918 */ /* 0x000fc00000000000 */
[----:B------:R-:W-:-:S00]  /*0fd0*/  NOP ;  /* 0x0000000000007918 */ /* 0x000fc00000000000 */
[----:B------:R-:W-:-:S00]  /*0fe0*/  NOP ;  /* 0x0000000000007918 */ /* 0x000fc00000000000 */
[----:B------:R-:W-:-:S00]  /*0ff0*/  NOP ;  /* 0x0000000000007918 */ /* 0x000fc00000000000 */
.L_x_2:


//--------------------- .nv.shared.reserved.0     --------------------------
	.section	.nv.shared.reserved.0,"aw",@nobits
	.weak		__nv_reservedSMEM_offset_0_alias
	.size		__nv_reservedSMEM_offset_0_alias, 0, 64
	.other		__nv_reservedSMEM_offset_0_alias,@"STO_CUDA_RESERVED_SHARED STV_DEFAULT"
__nv_reservedSMEM_offset_0_alias:
	.zero		0
	.zero		64


//--------------------- .nv.constant0._Z6conv2dPdS_S_ --------------------------
	.section	.nv.constant0._Z6conv2dPdS_S_,"a",@progbits
	.sectionflags	@""
	.align	4
.nv.constant0._Z6conv2dPdS_S_:
	.zero		920


//--------------------- SYMBOLS --------------------------

	.type		.nv.reservedSmem.offset0,@object
	.size		.nv.reservedSmem.offset0,0x4
